	.headerflags	@"EF_CUDA_TEXMODE_UNIFIED EF_CUDA_64BIT_ADDRESS EF_CUDA_ACCELERATORS EF_CUDA_SM90 EF_CUDA_VIRTUAL_SM(EF_CUDA_SM90)"
	.elftype	@"ET_EXEC"


//--------------------- .nv.info                  --------------------------
	.section	.nv.info,"",@"SHT_CUDA_INFO"
	.align	4


	//----- nvinfo : EIATTR_REGCOUNT
	.align		4
        /*0000*/ 	.byte	0x04, 0x2f
        /*0002*/ 	.short	(.L_3 - .L_2)
	.align		4
.L_2:
        /*0004*/ 	.word	index@(triton_poi_fused__native_batch_norm_legit_no_training_relu_5)
        /*0008*/ 	.word	0x00000020


	//----- nvinfo : EIATTR_MIN_STACK_SIZE
	.align		4
.L_3:
        /*000c*/ 	.byte	0x04, 0x12
        /*000e*/ 	.short	(.L_5 - .L_4)
	.align		4
.L_4:
        /*0010*/ 	.word	index@(triton_poi_fused__native_batch_norm_legit_no_training_relu_5)
        /*0014*/ 	.word	0x00000000


	//----- nvinfo : EIATTR_FRAME_SIZE
	.align		4
.L_5:
        /*0018*/ 	.byte	0x04, 0x11
        /*001a*/ 	.short	(.L_7 - .L_6)
	.align		4
.L_6:
        /*001c*/ 	.word	index@(triton_poi_fused__native_batch_norm_legit_no_training_relu_5)
        /*0020*/ 	.word	0x00000000


	//----- nvinfo : EIATTR_MIN_STACK_SIZE
	.align		4
.L_7:
        /*0024*/ 	.byte	0x04, 0x12
        /*0026*/ 	.short	(.L_9 - .L_8)
	.align		4
.L_8:
        /*0028*/ 	.word	index@(triton_poi_fused__native_batch_norm_legit_no_training_relu_5)
        /*002c*/ 	.word	0x00000000
.L_9:


//--------------------- .nv.info.triton_poi_fused__native_batch_norm_legit_no_training_relu_5 --------------------------
	.section	.nv.info.triton_poi_fused__native_batch_norm_legit_no_training_relu_5,"",@"SHT_CUDA_INFO"
	.sectionflags	@""
	.align	4


	//----- nvinfo : EIATTR_CUDA_API_VERSION
	.align		4
        /*0000*/ 	.byte	0x04, 0x37
        /*0002*/ 	.short	(.L_11 - .L_10)
.L_10:
        /*0004*/ 	.word	0x0000007c


	//----- nvinfo : EIATTR_KPARAM_INFO
	.align		4
.L_11:
        /*0008*/ 	.byte	0x04, 0x17
        /*000a*/ 	.short	(.L_13 - .L_12)
.L_12:
        /*000c*/ 	.word	0x00000000
        /*0010*/ 	.short	0x0006
        /*0012*/ 	.short	0x0030
        /*0014*/ 	.byte	0x00, 0xf0, 0x11, 0x00


	//----- nvinfo : EIATTR_KPARAM_INFO
	.align		4
.L_13:
        /*0018*/ 	.byte	0x04, 0x17
        /*001a*/ 	.short	(.L_15 - .L_14)
.L_14:
        /*001c*/ 	.word	0x00000000
        /*0020*/ 	.short	0x0005
        /*0022*/ 	.short	0x0028
        /*0024*/ 	.byte	0x00, 0xf4, 0x21, 0x00


	//----- nvinfo : EIATTR_KPARAM_INFO
	.align		4
.L_15:
        /*0028*/ 	.byte	0x04, 0x17
        /*002a*/ 	.short	(.L_17 - .L_16)
.L_16:
        /*002c*/ 	.word	0x00000000
        /*0030*/ 	.short	0x0004
        /*0032*/ 	.short	0x0020
        /*0034*/ 	.byte	0x00, 0xf4, 0x21, 0x00


	//----- nvinfo : EIATTR_KPARAM_INFO
	.align		4
.L_17:
        /*0038*/ 	.byte	0x04, 0x17
        /*003a*/ 	.short	(.L_19 - .L_18)
.L_18:
        /*003c*/ 	.word	0x00000000
        /*0040*/ 	.short	0x0003
        /*0042*/ 	.short	0x0018
        /*0044*/ 	.byte	0x00, 0xf4, 0x21, 0x00


	//----- nvinfo : EIATTR_KPARAM_INFO
	.align		4
.L_19:
        /*0048*/ 	.byte	0x04, 0x17
        /*004a*/ 	.short	(.L_21 - .L_20)
.L_20:
        /*004c*/ 	.word	0x00000000
        /*0050*/ 	.short	0x0002
        /*0052*/ 	.short	0x0010
        /*0054*/ 	.byte	0x00, 0xf4, 0x21, 0x00


	//----- nvinfo : EIATTR_KPARAM_INFO
	.align		4
.L_21:
        /*0058*/ 	.byte	0x04, 0x17
        /*005a*/ 	.short	(.L_23 - .L_22)
.L_22:
        /*005c*/ 	.word	0x00000000
        /*0060*/ 	.short	0x0001
        /*0062*/ 	.short	0x0008
        /*0064*/ 	.byte	0x00, 0xf4, 0x21, 0x00


	//----- nvinfo : EIATTR_KPARAM_INFO
	.align		4
.L_23:
        /*0068*/ 	.byte	0x04, 0x17
        /*006a*/ 	.short	(.L_25 - .L_24)
.L_24:
        /*006c*/ 	.word	0x00000000
        /*0070*/ 	.short	0x0000
        /*0072*/ 	.short	0x0000
        /*0074*/ 	.byte	0x00, 0xf4, 0x21, 0x00


	//----- nvinfo : EIATTR_SPARSE_MMA_MASK
	.align		4
.L_25:
        /*0078*/ 	.byte	0x03, 0x50
        /*007a*/ 	.short	0x0000


	//----- nvinfo : EIATTR_MAXREG_COUNT
	.align		4
        /*007c*/ 	.byte	0x03, 0x1b
        /*007e*/ 	.short	0x00ff


	//----- nvinfo : EIATTR_EXIT_INSTR_OFFSETS
	.align		4
        /*0080*/ 	.byte	0x04, 0x1c
        /*0082*/ 	.short	(.L_27 - .L_26)


	//   ....[0]....
.L_26:
        /*0084*/ 	.word	0x00000710


	//----- nvinfo : EIATTR_REQNTID
	.align		4
.L_27:
        /*0088*/ 	.byte	0x04, 0x10
        /*008a*/ 	.short	(.L_29 - .L_28)
.L_28:
        /*008c*/ 	.word	0x00000080
        /*0090*/ 	.word	0x00000001
        /*0094*/ 	.word	0x00000001


	//----- nvinfo : EIATTR_CBANK_PARAM_SIZE
	.align		4
.L_29:
        /*0098*/ 	.byte	0x03, 0x19
        /*009a*/ 	.short	0x0034


	//----- nvinfo : EIATTR_PARAM_CBANK
	.align		4
        /*009c*/ 	.byte	0x04, 0x0a
        /*009e*/ 	.short	(.L_31 - .L_30)
	.align		4
.L_30:
        /*00a0*/ 	.word	index@(.nv.constant0.triton_poi_fused__native_batch_norm_legit_no_training_relu_5)
        /*00a4*/ 	.short	0x0210
        /*00a6*/ 	.short	0x0034


	//----- nvinfo : EIATTR_SW_WAR
	.align		4
.L_31:
        /*00a8*/ 	.byte	0x04, 0x36
        /*00aa*/ 	.short	(.L_33 - .L_32)
.L_32:
        /*00ac*/ 	.word	0x00000008
.L_33:


//--------------------- .nv.callgraph             --------------------------
	.section	.nv.callgraph,"",@"SHT_CUDA_CALLGRAPH"
	.align	4
	.sectionentsize	8
	.align		4
        /*0000*/ 	.word	0x00000000
	.align		4
        /*0004*/ 	.word	0xffffffff
	.align		4
        /*0008*/ 	.word	0x00000000
	.align		4
        /*000c*/ 	.word	0xfffffffe
	.align		4
        /*0010*/ 	.word	0x00000000
	.align		4
        /*0014*/ 	.word	0xfffffffd
	.align		4
        /*0018*/ 	.word	0x00000000
	.align		4
        /*001c*/ 	.word	0xfffffffc


//--------------------- .nv.constant4             --------------------------
	.section	.nv.constant4,"a",@progbits
	.align	8
	.align		8
.nv.constant4:
        /*0000*/ 	.dword	_$_str
	.align		8
        /*0008*/ 	.dword	_$_str_$_2


//--------------------- .text.triton_poi_fused__native_batch_norm_legit_no_training_relu_5 --------------------------
	.section	.text.triton_poi_fused__native_batch_norm_legit_no_training_relu_5,"ax",@progbits
	.align	128
        .global         triton_poi_fused__native_batch_norm_legit_no_training_relu_5
        .type           triton_poi_fused__native_batch_norm_legit_no_training_relu_5,@function
        .size           triton_poi_fused__native_batch_norm_legit_no_training_relu_5,(.L_x_1 - triton_poi_fused__native_batch_norm_legit_no_training_relu_5)
        .other          triton_poi_fused__native_batch_norm_legit_no_training_relu_5,@"STO_CUDA_ENTRY STV_DEFAULT"
triton_poi_fused__native_batch_norm_legit_no_training_relu_5:
.text.triton_poi_fused__native_batch_norm_legit_no_training_relu_5:
[----:B------:R-:W-:Y:S01]  /*0000*/  LDC R1, c[0x0][0x28] ;  /* 0x00000a00ff017b82 */ /* 0x000fe20000000800 */
[----:B------:R-:W1:Y:S07]  /*0010*/  S2R R0, SR_TID.X ;  /* 0x0000000000007919 */ /* 0x000e6e0000002100 */
[----:B------:R-:W2:Y:S01]  /*0020*/  LDC.64 R4, c[0x0][0x220] ;  /* 0x00008800ff047b82 */ /* 0x000ea20000000a00 */
[----:B------:R-:W-:Y:S01]  /*0030*/  ULDC.64 UR4, c[0x0][0x208] ;  /* 0x0000820000047ab9 */ /* 0x000fe20000000a00 */
[----:B------:R-:W3:Y:S06]  /*0040*/  S2R R7, SR_CTAID.X ;  /* 0x0000000000077919 */ /* 0x000eec0000002500 */
[----:B------:R-:W4:Y:S08]  /*0050*/  LDC.64 R12, c[0x0][0x218] ;  /* 0x00008600ff0c7b82 */ /* 0x000f300000000a00 */
[----:B------:R-:W5:Y:S08]  /*0060*/  LDC.64 R22, c[0x0][0x210] ;  /* 0x00008400ff167b82 */ /* 0x000f700000000a00 */
[----:B------:R-:W5:Y:S01]  /*0070*/  LDC.64 R20, c[0x0][0x228] ;  /* 0x00008a00ff147b82 */ /* 0x000f620000000a00 */
[----:B-1----:R-:W-:-:S07]  /*0080*/  SHF.L.U32 R0, R0, 0x2, RZ ;  /* 0x0000000200007819 */ /* 0x002fce00000006ff */
[----:B------:R-:W1:Y:S01]  /*0090*/  LDC.64 R24, c[0x0][0x230] ;  /* 0x00008c00ff187b82 */ /* 0x000e620000000a00 */
[----:B---3--:R-:W-:Y:S02]  /*00a0*/  SHF.R.S32.HI R3, RZ, 0x15, R7 ;  /* 0x00000015ff037819 */ /* 0x008fe40000011407 */
[----:B------:R-:W-:Y:S02]  /*00b0*/  LOP3.LUT R0, R0, 0x1fc, RZ, 0xc0, !PT ;  /* 0x000001fc00007812 */ /* 0x000fe400078ec0ff */
[----:B------:R-:W-:Y:S02]  /*00c0*/  SGXT R3, R3, 0x1 ;  /* 0x000000010303781a */ /* 0x000fe40000000200 */
[----:B------:R-:W-:-:S04]  /*00d0*/  LEA R0, R7, R0, 0xa ;  /* 0x0000000007007211 */ /* 0x000fc800078e50ff */
[----:B------:R-:W-:-:S04]  /*00e0*/  LEA.HI R3, R3, R0, RZ, 0x6 ;  /* 0x0000000003037211 */ /* 0x000fc800078f30ff */
[----:B------:R-:W-:-:S04]  /*00f0*/  LOP3.LUT R3, R3, 0xffffffc0, RZ, 0xc0, !PT ;  /* 0xffffffc003037812 */ /* 0x000fc800078ec0ff */
[----:B------:R-:W-:-:S05]  /*0100*/  IADD3 R3, R0, -R3, RZ ;  /* 0x8000000300037210 */ /* 0x000fca0007ffe0ff */
[----:B--2---:R-:W-:-:S06]  /*0110*/  IMAD.WIDE R4, R3, 0x4, R4 ;  /* 0x0000000403047825 */ /* 0x004fcc00078e0204 */
[----:B------:R-:W2:Y:S01]  /*0120*/  LDG.E.EL.128 R4, desc[UR4][R4.64] ;  /* 0x0000000404047981 */ /* 0x000ea2000c2e1d00 */
[----:B----4-:R-:W-:-:S04]  /*0130*/  IMAD.WIDE R12, R3, 0x4, R12 ;  /* 0x00000004030c7825 */ /* 0x010fc800078e020c */
[----:B-----5:R-:W-:Y:S02]  /*0140*/  IMAD.WIDE R22, R0, 0x4, R22 ;  /* 0x0000000400167825 */ /* 0x020fe400078e0216 */
[----:B------:R-:W3:Y:S02]  /*0150*/  LDG.E.EL.128 R12, desc[UR4][R12.64] ;  /* 0x000000040c0c7981 */ /* 0x000ee4000c2e1d00 */
[C---:B0-----:R-:W-:Y:S02]  /*0160*/  IMAD.WIDE R20, R3.reuse, 0x4, R20 ;  /* 0x0000000403147825 */ /* 0x041fe400078e0214 */
[----:B------:R-:W3:Y:S02]  /*0170*/  LDG.E.128 R16, desc[UR4][R22.64+0x800] ;  /* 0x0008000416107981 */ /* 0x000ee4000c1e1d00 */
[----:B-1----:R-:W-:-:S04]  /*0180*/  IMAD.WIDE R24, R3, 0x4, R24 ;  /* 0x0000000403187825 */ /* 0x002fc800078e0218 */
[----:B--2---:R-:W-:Y:S01]  /*0190*/  FADD R6, R6, 0.0010000000474974513054 ;  /* 0x3a83126f06067421 */ /* 0x004fe20000000000 */
[----:B------:R-:W-:Y:S01]  /*01a0*/  FADD R2, R4, 0.0010000000474974513054 ;  /* 0x3a83126f04027421 */ /* 0x000fe20000000000 */
[----:B------:R-:W-:-:S03]  /*01b0*/  FADD R8, R5, 0.0010000000474974513054 ;  /* 0x3a83126f05087421 */ /* 0x000fc60000000000 */
[----:B------:R-:W0:Y:S08]  /*01c0*/  MUFU.SQRT R26, R2 ;  /* 0x00000002001a7308 */ /* 0x000e300000002000 */
[----:B------:R-:W1:Y:S01]  /*01d0*/  MUFU.SQRT R6, R6 ;  /* 0x0000000600067308 */ /* 0x000e620000002000 */
[----:B0-----:R-:W-:-:S07]  /*01e0*/  FSETP.GT.AND P0, PT, R26, 8.50705917302346158658e+37, PT ;  /* 0x7e8000001a00780b */ /* 0x001fce0003f04000 */
[----:B------:R0:W2:Y:S01]  /*01f0*/  MUFU.SQRT R27, R8 ;  /* 0x00000008001b7308 */ /* 0x0000a20000002000 */
[----:B------:R-:W-:Y:S02]  /*0200*/  FSETP.GEU.AND P3, PT, R26, 1.175494350822287508e-38, PT ;  /* 0x008000001a00780b */ /* 0x000fe40003f6e000 */
[C---:B-1----:R-:W-:Y:S02]  /*0210*/  FSETP.GT.AND P2, PT, R6.reuse, 8.50705917302346158658e+37, PT ;  /* 0x7e8000000600780b */ /* 0x042fe40003f44000 */
[----:B------:R-:W-:Y:S01]  /*0220*/  FSETP.GEU.AND P5, PT, R6, 1.175494350822287508e-38, PT ;  /* 0x008000000600780b */ /* 0x000fe20003fae000 */
[----:B------:R-:W-:Y:S01]  /*0230*/  HFMA2.MMA R2, -RZ, RZ, 1.625, 0 ;  /* 0x3e800000ff027435 */ /* 0x000fe200000001ff */
[----:B0-----:R-:W4:Y:S01]  /*0240*/  LDG.E.128 R8, desc[UR4][R22.64] ;  /* 0x0000000416087981 */ /* 0x001f22000c1e1d00 */
[----:B------:R-:W-:Y:S01]  /*0250*/  @P0 FMUL R26, R26, 0.25 ;  /* 0x3e8000001a1a0820 */ /* 0x000fe20000400000 */
[----:B--2---:R-:W-:-:S05]  /*0260*/  FSETP.GT.AND P1, PT, R27, 8.50705917302346158658e+37, PT ;  /* 0x7e8000001b00780b */ /* 0x004fca0003f24000 */
[----:B------:R-:W-:Y:S01]  /*0270*/  @!P3 FMUL R26, R26, 16777216 ;  /* 0x4b8000001a1ab820 */ /* 0x000fe20000400000 */
[C---:B------:R-:W-:Y:S01]  /*0280*/  FSETP.GEU.AND P4, PT, R27.reuse, 1.175494350822287508e-38, PT ;  /* 0x008000001b00780b */ /* 0x040fe20003f8e000 */
[----:B------:R-:W-:Y:S02]  /*0290*/  @P2 FMUL R6, R6, 0.25 ;  /* 0x3e80000006062820 */ /* 0x000fe40000400000 */
[----:B------:R0:W1:Y:S01]  /*02a0*/  MUFU.RCP R5, R26 ;  /* 0x0000001a00057308 */ /* 0x0000620000001000 */
[----:B------:R-:W2:Y:S01]  /*02b0*/  LDG.E.EL.128 R20, desc[UR4][R20.64] ;  /* 0x0000000414147981 */ /* 0x000ea2000c2e1d00 */
[----:B------:R-:W-:Y:S02]  /*02c0*/  @!P5 FMUL R6, R6, 16777216 ;  /* 0x4b8000000606d820 */ /* 0x000fe40000400000 */
[----:B------:R-:W-:-:S04]  /*02d0*/  @P1 FMUL R27, R27, 0.25 ;  /* 0x3e8000001b1b1820 */ /* 0x000fc80000400000 */
[----:B------:R-:W5:Y:S02]  /*02e0*/  MUFU.RCP R6, R6 ;  /* 0x0000000600067308 */ /* 0x000f640000001000 */
[----:B------:R-:W-:Y:S01]  /*02f0*/  @!P4 FMUL R27, R27, 16777216 ;  /* 0x4b8000001b1bc820 */ /* 0x000fe20000400000 */
[----:B0-----:R-:W-:-:S05]  /*0300*/  FSEL R26, R2, 1, P0 ;  /* 0x3f800000021a7808 */ /* 0x001fca0000000000 */
[----:B------:R0:W-:Y:S01]  /*0310*/  MUFU.RCP R4, R27 ;  /* 0x0000001b00047308 */ /* 0x0001e20000001000 */
[----:B------:R-:W-:Y:S01]  /*0320*/  @!P3 FMUL R26, R26, 16777216 ;  /* 0x4b8000001a1ab820 */ /* 0x000fe20000400000 */
[----:B0-----:R-:W-:-:S03]  /*0330*/  FSEL R27, R2, 1, P2 ;  /* 0x3f800000021b7808 */ /* 0x001fc60001000000 */
[----:B-1----:R-:W-:Y:S02]  /*0340*/  FMUL R3, R5, R26 ;  /* 0x0000001a05037220 */ /* 0x002fe40000400000 */
[----:B------:R-:W-:-:S04]  /*0350*/  @!P5 FMUL R27, R27, 16777216 ;  /* 0x4b8000001b1bd820 */ /* 0x000fc80000400000 */
[----:B-----5:R-:W-:Y:S02]  /*0360*/  FMUL R5, R6, R27 ;  /* 0x0000001b06057220 */ /* 0x020fe40000400000 */
[----:B------:R-:W2:Y:S01]  /*0370*/  LDG.E.EL.128 R24, desc[UR4][R24.64] ;  /* 0x0000000418187981 */ /* 0x000ea2000c2e1d00 */
[----:B------:R-:W-:-:S04]  /*0380*/  FADD R7, R7, 0.0010000000474974513054 ;  /* 0x3a83126f07077421 */ /* 0x000fc80000000000 */
[----:B------:R0:W1:Y:S01]  /*0390*/  MUFU.SQRT R28, R7 ;  /* 0x00000007001c7308 */ /* 0x0000620000002000 */
[----:B------:R-:W-:Y:S01]  /*03a0*/  FSEL R29, R2, 1, P1 ;  /* 0x3f800000021d7808 */ /* 0x000fe20000800000 */
[----:B0-----:R-:W0:Y:S01]  /*03b0*/  LDC.64 R6, c[0x0][0x238] ;  /* 0x00008e00ff067b82 */ /* 0x001e220000000a00 */
[C---:B-1----:R-:W-:Y:S02]  /*03c0*/  FSETP.GT.AND P0, PT, R28.reuse, 8.50705917302346158658e+37, PT ;  /* 0x7e8000001c00780b */ /* 0x042fe40003f04000 */
[----:B------:R-:W-:-:S11]  /*03d0*/  FSETP.GEU.AND P1, PT, R28, 1.175494350822287508e-38, PT ;  /* 0x008000001c00780b */ /* 0x000fd60003f2e000 */
[----:B------:R-:W-:-:S04]  /*03e0*/  @P0 FMUL R28, R28, 0.25 ;  /* 0x3e8000001c1c0820 */ /* 0x000fc80000400000 */
[----:B------:R-:W-:Y:S01]  /*03f0*/  @!P1 FMUL R28, R28, 16777216 ;  /* 0x4b8000001c1c9820 */ /* 0x000fe20000400000 */
[----:B------:R-:W-:-:S05]  /*0400*/  @!P4 FMUL R29, R29, 16777216 ;  /* 0x4b8000001d1dc820 */ /* 0x000fca0000400000 */
[----:B------:R-:W1:Y:S01]  /*0410*/  MUFU.RCP R28, R28 ;  /* 0x0000001c001c7308 */ /* 0x000e620000001000 */
[----:B------:R-:W-:Y:S01]  /*0420*/  FMUL R4, R4, R29 ;  /* 0x0000001d04047220 */ /* 0x000fe20000400000 */
[----:B------:R-:W-:-:S05]  /*0430*/  FSEL R29, R2, 1, P0 ;  /* 0x3f800000021d7808 */ /* 0x000fca0000000000 */
[----:B------:R-:W-:Y:S01]  /*0440*/  @!P1 FMUL R29, R29, 16777216 ;  /* 0x4b8000001d1d9820 */ /* 0x000fe20000400000 */
[----:B---3--:R-:W-:Y:S01]  /*0450*/  FADD R19, R19, -R15 ;  /* 0x8000000f13137221 */ /* 0x008fe20000000000 */
[----:B------:R-:W-:Y:S01]  /*0460*/  FADD R16, R16, -R12 ;  /* 0x8000000c10107221 */ /* 0x000fe20000000000 */
[----:B------:R-:W-:Y:S01]  /*0470*/  FADD R18, R18, -R14 ;  /* 0x8000000e12127221 */ /* 0x000fe20000000000 */
[----:B-1----:R-:W-:Y:S01]  /*0480*/  FMUL R2, R28, R29 ;  /* 0x0000001d1c027220 */ /* 0x002fe20000400000 */
[----:B------:R-:W-:Y:S01]  /*0490*/  FADD R17, R17, -R13 ;  /* 0x8000000d11117221 */ /* 0x000fe20000000000 */
[----:B----4-:R-:W-:Y:S01]  /*04a0*/  FADD R11, R11, -R15 ;  /* 0x8000000f0b0b7221 */ /* 0x010fe20000000000 */
[----:B------:R-:W-:Y:S01]  /*04b0*/  FADD R8, R8, -R12 ;  /* 0x8000000c08087221 */ /* 0x000fe20000000000 */
[----:B------:R-:W-:Y:S02]  /*04c0*/  FADD R12, R10, -R14 ;  /* 0x8000000e0a0c7221 */ /* 0x000fe40000000000 */
[C---:B------:R-:W-:Y:S01]  /*04d0*/  FMUL R10, R2.reuse, R11 ;  /* 0x0000000b020a7220 */ /* 0x040fe20000400000 */
[----:B------:R-:W-:Y:S01]  /*04e0*/  FMUL R2, R2, R19 ;  /* 0x0000001302027220 */ /* 0x000fe20000400000 */
[----:B------:R-:W-:Y:S01]  /*04f0*/  FADD R9, R9, -R13 ;  /* 0x8000000d09097221 */ /* 0x000fe20000000000 */
[C---:B------:R-:W-:Y:S01]  /*0500*/  FMUL R11, R5.reuse, R12 ;  /* 0x0000000c050b7220 */ /* 0x040fe20000400000 */
[----:B------:R-:W-:Y:S01]  /*0510*/  FMUL R5, R5, R18 ;  /* 0x0000001205057220 */ /* 0x000fe20000400000 */
[C---:B------:R-:W-:Y:S01]  /*0520*/  FMUL R15, R3.reuse, R8 ;  /* 0x00000008030f7220 */ /* 0x040fe20000400000 */
[C---:B------:R-:W-:Y:S01]  /*0530*/  FMUL R8, R4.reuse, R17 ;  /* 0x0000001104087220 */ /* 0x040fe20000400000 */
[----:B------:R-:W-:Y:S01]  /*0540*/  FMUL R13, R3, R16 ;  /* 0x00000010030d7220 */ /* 0x000fe20000400000 */
[----:B------:R-:W-:Y:S01]  /*0550*/  FMUL R12, R4, R9 ;  /* 0x00000009040c7220 */ /* 0x000fe20000400000 */
[----:B--2---:R-:W-:Y:S01]  /*0560*/  FFMA R2, R23, R2, R27 ;  /* 0x0000000217027223 */ /* 0x004fe2000000001b */
[----:B------:R-:W-:Y:S01]  /*0570*/  FFMA R5, R22, R5, R26 ;  /* 0x0000000516057223 */ /* 0x000fe2000000001a */
[----:B------:R-:W-:Y:S01]  /*0580*/  FFMA R8, R21, R8, R25 ;  /* 0x0000000815087223 */ /* 0x000fe20000000019 */
[----:B------:R-:W-:Y:S01]  /*0590*/  FFMA R10, R23, R10, R27 ;  /* 0x0000000a170a7223 */ /* 0x000fe2000000001b */
[C-C-:B------:R-:W-:Y:S01]  /*05a0*/  FFMA R3, R20.reuse, R15, R24.reuse ;  /* 0x0000000f14037223 */ /* 0x140fe20000000018 */
[----:B------:R-:W-:Y:S01]  /*05b0*/  FFMA R4, R20, R13, R24 ;  /* 0x0000000d14047223 */ /* 0x000fe20000000018 */
[----:B------:R-:W-:Y:S01]  /*05c0*/  FFMA R9, R21, R12, R25 ;  /* 0x0000000c15097223 */ /* 0x000fe20000000019 */
[----:B------:R-:W-:Y:S01]  /*05d0*/  FFMA R22, R22, R11, R26 ;  /* 0x0000000b16167223 */ /* 0x000fe2000000001a */
[----:B------:R-:W-:Y:S01]  /*05e0*/  FSETP.GEU.AND P6, PT, R2, RZ, PT ;  /* 0x000000ff0200720b */ /* 0x000fe20003fce000 */
[----:B0-----:R-:W-:Y:S01]  /*05f0*/  IMAD.WIDE R12, R0, 0x4, R6 ;  /* 0x00000004000c7825 */ /* 0x001fe200078e0206 */
[----:B------:R-:W-:-:S02]  /*0600*/  FSETP.GEU.AND P5, PT, R5, RZ, PT ;  /* 0x000000ff0500720b */ /* 0x000fc40003fae000 */
[----:B------:R-:W-:Y:S02]  /*0610*/  FSETP.GEU.AND P4, PT, R8, RZ, PT ;  /* 0x000000ff0800720b */ /* 0x000fe40003f8e000 */
[----:B------:R-:W-:Y:S02]  /*0620*/  FSETP.GEU.AND P3, PT, R10, RZ, PT ;  /* 0x000000ff0a00720b */ /* 0x000fe40003f6e000 */
[----:B------:R-:W-:Y:S02]  /*0630*/  SEL R7, R2, RZ, P6 ;  /* 0x000000ff02077207 */ /* 0x000fe40003000000 */
[----:B------:R-:W-:Y:S02]  /*0640*/  FSETP.GEU.AND P0, PT, R4, RZ, PT ;  /* 0x000000ff0400720b */ /* 0x000fe40003f0e000 */
[----:B------:R-:W-:Y:S02]  /*0650*/  FSETP.GEU.AND P2, PT, R22, RZ, PT ;  /* 0x000000ff1600720b */ /* 0x000fe40003f4e000 */
[----:B------:R-:W-:-:S02]  /*0660*/  FSETP.GEU.AND P1, PT, R9, RZ, PT ;  /* 0x000000ff0900720b */ /* 0x000fc40003f2e000 */
[----:B------:R-:W-:Y:S02]  /*0670*/  FSETP.GEU.AND P6, PT, R3, RZ, PT ;  /* 0x000000ff0300720b */ /* 0x000fe40003fce000 */
[----:B------:R-:W-:Y:S02]  /*0680*/  SEL R6, R5, RZ, P5 ;  /* 0x000000ff05067207 */ /* 0x000fe40002800000 */
[----:B------:R-:W-:Y:S02]  /*0690*/  SEL R5, R8, RZ, P4 ;  /* 0x000000ff08057207 */ /* 0x000fe40002000000 */
[----:B------:R-:W-:Y:S02]  /*06a0*/  SEL R11, R10, RZ, P3 ;  /* 0x000000ff0a0b7207 */ /* 0x000fe40001800000 */
[----:B------:R-:W-:Y:S02]  /*06b0*/  SEL R10, R22, RZ, P2 ;  /* 0x000000ff160a7207 */ /* 0x000fe40001000000 */
[----:B------:R-:W-:-:S02]  /*06c0*/  SEL R9, R9, RZ, P1 ;  /* 0x000000ff09097207 */ /* 0x000fc40000800000 */
[----:B------:R-:W-:Y:S02]  /*06d0*/  SEL R8, R3, RZ, P6 ;  /* 0x000000ff03087207 */ /* 0x000fe40003000000 */
[----:B------:R-:W-:-:S03]  /*06e0*/  SEL R4, R4, RZ, P0 ;  /* 0x000000ff04047207 */ /* 0x000fc60000000000 */
[----:B------:R-:W-:Y:S04]  /*06f0*/  STG.E.128 desc[UR4][R12.64], R8 ;  /* 0x000000080c007986 */ /* 0x000fe8000c101d04 */
[----:B------:R-:W-:Y:S01]  /*0700*/  STG.E.128 desc[UR4][R12.64+0x800], R4 ;  /* 0x000800040c007986 */ /* 0x000fe2000c101d04 */
[----:B------:R-:W-:Y:S05]  /*0710*/  EXIT ;  /* 0x000000000000794d */ /* 0x000fea0003800000 */
.L_x_0:
[----:B------:R-:W-:-:S00]  /*0720*/  BRA `(.L_x_0) ;  /* 0xfffffffc00fc7947 */ /* 0x000fc0000383ffff */
[----:B------:R-:W-:-:S00]  /*0730*/  NOP ;  /* 0x0000000000007918 */ /* 0x000fc00000000000 */
        /* <DEDUP_REMOVED lines=12> */
.L_x_1:


//--------------------- .nv.global.init           --------------------------
	.section	.nv.global.init,"aw",@progbits
.nv.global.init:
	.type		_$_str,@object
	.size		_$_str,(_$_str_$_2 - _$_str)
_$_str:
        /*0000*/ 	.byte	0x5f, 0x5f, 0x43, 0x55, 0x44, 0x41, 0x5f, 0x46, 0x54, 0x5a, 0x00
	.type		_$_str_$_2,@object
	.size		_$_str_$_2,(.L_1 - _$_str_$_2)
_$_str_$_2:
        /*000b*/ 	.byte	0x5f, 0x5f, 0x43, 0x55, 0x44, 0x41, 0x5f, 0x50, 0x52, 0x45, 0x43, 0x5f, 0x53, 0x51, 0x52, 0x54
        /*001b*/ 	.byte	0x00
.L_1:


//--------------------- .nv.constant0.triton_poi_fused__native_batch_norm_legit_no_training_relu_5 --------------------------
	.section	.nv.constant0.triton_poi_fused__native_batch_norm_legit_no_training_relu_5,"a",@progbits
	.sectionflags	@""
	.align	4
.nv.constant0.triton_poi_fused__native_batch_norm_legit_no_training_relu_5:
	.zero		580
